	.headerflags	@"EF_CUDA_TEXMODE_UNIFIED EF_CUDA_64BIT_ADDRESS EF_CUDA_ACCELERATORS EF_CUDA_SM90 EF_CUDA_VIRTUAL_SM(EF_CUDA_SM90)"
	.elftype	@"ET_EXEC"


//--------------------- .nv.info                  --------------------------
	.section	.nv.info,"",@"SHT_CUDA_INFO"
	.align	4


	//----- nvinfo : EIATTR_REGCOUNT
	.align		4
        /*0000*/ 	.byte	0x04, 0x2f
        /*0002*/ 	.short	(.L_4 - .L_3)
	.align		4
.L_3:
        /*0004*/ 	.word	index@(triton_red_fused__to_copy_add_div_embedding_dense_backward_mul_pow_sum_13)
        /*0008*/ 	.word	0x00000020


	//----- nvinfo : EIATTR_MIN_STACK_SIZE
	.align		4
.L_4:
        /*000c*/ 	.byte	0x04, 0x12
        /*000e*/ 	.short	(.L_6 - .L_5)
	.align		4
.L_5:
        /*0010*/ 	.word	index@(triton_red_fused__to_copy_add_div_embedding_dense_backward_mul_pow_sum_13)
        /*0014*/ 	.word	0x00000000


	//----- nvinfo : EIATTR_FRAME_SIZE
	.align		4
.L_6:
        /*0018*/ 	.byte	0x04, 0x11
        /*001a*/ 	.short	(.L_8 - .L_7)
	.align		4
.L_7:
        /*001c*/ 	.word	index@(triton_red_fused__to_copy_add_div_embedding_dense_backward_mul_pow_sum_13)
        /*0020*/ 	.word	0x00000000


	//----- nvinfo : EIATTR_MIN_STACK_SIZE
	.align		4
.L_8:
        /*0024*/ 	.byte	0x04, 0x12
        /*0026*/ 	.short	(.L_10 - .L_9)
	.align		4
.L_9:
        /*0028*/ 	.word	index@(triton_red_fused__to_copy_add_div_embedding_dense_backward_mul_pow_sum_13)
        /*002c*/ 	.word	0x00000000
.L_10:


//--------------------- .nv.info.triton_red_fused__to_copy_add_div_embedding_dense_backward_mul_pow_sum_13 --------------------------
	.section	.nv.info.triton_red_fused__to_copy_add_div_embedding_dense_backward_mul_pow_sum_13,"",@"SHT_CUDA_INFO"
	.sectionflags	@""
	.align	4


	//----- nvinfo : EIATTR_CUDA_API_VERSION
	.align		4
        /*0000*/ 	.byte	0x04, 0x37
        /*0002*/ 	.short	(.L_12 - .L_11)
.L_11:
        /*0004*/ 	.word	0x0000007c


	//----- nvinfo : EIATTR_KPARAM_INFO
	.align		4
.L_12:
        /*0008*/ 	.byte	0x04, 0x17
        /*000a*/ 	.short	(.L_14 - .L_13)
.L_13:
        /*000c*/ 	.word	0x00000000
        /*0010*/ 	.short	0x000b
        /*0012*/ 	.short	0x0050
        /*0014*/ 	.byte	0x00, 0xf4, 0x21, 0x00


	//----- nvinfo : EIATTR_KPARAM_INFO
	.align		4
.L_14:
        /*0018*/ 	.byte	0x04, 0x17
        /*001a*/ 	.short	(.L_16 - .L_15)
.L_15:
        /*001c*/ 	.word	0x00000000
        /*0020*/ 	.short	0x000a
        /*0022*/ 	.short	0x004c
        /*0024*/ 	.byte	0x00, 0xf0, 0x11, 0x00


	//----- nvinfo : EIATTR_KPARAM_INFO
	.align		4
.L_16:
        /*0028*/ 	.byte	0x04, 0x17
        /*002a*/ 	.short	(.L_18 - .L_17)
.L_17:
        /*002c*/ 	.word	0x00000000
        /*0030*/ 	.short	0x0009
        /*0032*/ 	.short	0x0048
        /*0034*/ 	.byte	0x00, 0xf0, 0x11, 0x00


	//----- nvinfo : EIATTR_KPARAM_INFO
	.align		4
.L_18:
        /*0038*/ 	.byte	0x04, 0x17
        /*003a*/ 	.short	(.L_20 - .L_19)
.L_19:
        /*003c*/ 	.word	0x00000000
        /*0040*/ 	.short	0x0008
        /*0042*/ 	.short	0x0040
        /*0044*/ 	.byte	0x00, 0xf4, 0x21, 0x00


	//----- nvinfo : EIATTR_KPARAM_INFO
	.align		4
.L_20:
        /*0048*/ 	.byte	0x04, 0x17
        /*004a*/ 	.short	(.L_22 - .L_21)
.L_21:
        /*004c*/ 	.word	0x00000000
        /*0050*/ 	.short	0x0007
        /*0052*/ 	.short	0x0038
        /*0054*/ 	.byte	0x00, 0xf4, 0x21, 0x00


	//----- nvinfo : EIATTR_KPARAM_INFO
	.align		4
.L_22:
        /*0058*/ 	.byte	0x04, 0x17
        /*005a*/ 	.short	(.L_24 - .L_23)
.L_23:
        /*005c*/ 	.word	0x00000000
        /*0060*/ 	.short	0x0006
        /*0062*/ 	.short	0x0030
        /*0064*/ 	.byte	0x00, 0xf4, 0x21, 0x00


	//----- nvinfo : EIATTR_KPARAM_INFO
	.align		4
.L_24:
        /*0068*/ 	.byte	0x04, 0x17
        /*006a*/ 	.short	(.L_26 - .L_25)
.L_25:
        /*006c*/ 	.word	0x00000000
        /*0070*/ 	.short	0x0005
        /*0072*/ 	.short	0x0028
        /*0074*/ 	.byte	0x00, 0xf4, 0x21, 0x00


	//----- nvinfo : EIATTR_KPARAM_INFO
	.align		4
.L_26:
        /*0078*/ 	.byte	0x04, 0x17
        /*007a*/ 	.short	(.L_28 - .L_27)
.L_27:
        /*007c*/ 	.word	0x00000000
        /*0080*/ 	.short	0x0004
        /*0082*/ 	.short	0x0020
        /*0084*/ 	.byte	0x00, 0xf4, 0x21, 0x00


	//----- nvinfo : EIATTR_KPARAM_INFO
	.align		4
.L_28:
        /*0088*/ 	.byte	0x04, 0x17
        /*008a*/ 	.short	(.L_30 - .L_29)
.L_29:
        /*008c*/ 	.word	0x00000000
        /*0090*/ 	.short	0x0003
        /*0092*/ 	.short	0x0018
        /*0094*/ 	.byte	0x00, 0xf4, 0x21, 0x00


	//----- nvinfo : EIATTR_KPARAM_INFO
	.align		4
.L_30:
        /*0098*/ 	.byte	0x04, 0x17
        /*009a*/ 	.short	(.L_32 - .L_31)
.L_31:
        /*009c*/ 	.word	0x00000000
        /*00a0*/ 	.short	0x0002
        /*00a2*/ 	.short	0x0010
        /*00a4*/ 	.byte	0x00, 0xf4, 0x21, 0x00


	//----- nvinfo : EIATTR_KPARAM_INFO
	.align		4
.L_32:
        /*00a8*/ 	.byte	0x04, 0x17
        /*00aa*/ 	.short	(.L_34 - .L_33)
.L_33:
        /*00ac*/ 	.word	0x00000000
        /*00b0*/ 	.short	0x0001
        /*00b2*/ 	.short	0x0008
        /*00b4*/ 	.byte	0x00, 0xf4, 0x21, 0x00


	//----- nvinfo : EIATTR_KPARAM_INFO
	.align		4
.L_34:
        /*00b8*/ 	.byte	0x04, 0x17
        /*00ba*/ 	.short	(.L_36 - .L_35)
.L_35:
        /*00bc*/ 	.word	0x00000000
        /*00c0*/ 	.short	0x0000
        /*00c2*/ 	.short	0x0000
        /*00c4*/ 	.byte	0x00, 0xf4, 0x21, 0x00


	//----- nvinfo : EIATTR_SPARSE_MMA_MASK
	.align		4
.L_36:
        /*00c8*/ 	.byte	0x03, 0x50
        /*00ca*/ 	.short	0x0000


	//----- nvinfo : EIATTR_MAXREG_COUNT
	.align		4
        /*00cc*/ 	.byte	0x03, 0x1b
        /*00ce*/ 	.short	0x0080


	//----- nvinfo : EIATTR_EXTERNS
	.align		4
        /*00d0*/ 	.byte	0x04, 0x0f
        /*00d2*/ 	.short	(.L_38 - .L_37)


	//   ....[0]....
	.align		4
.L_37:
        /*00d4*/ 	.word	index@(__assertfail)


	//----- nvinfo : EIATTR_COOP_GROUP_MASK_REGIDS
	.align		4
.L_38:
        /*00d8*/ 	.byte	0x04, 0x29
        /*00da*/ 	.short	(.L_40 - .L_39)


	//   ....[0]....
.L_39:
        /*00dc*/ 	.word	0xffffffff


	//   ....[1]....
        /*00e0*/ 	.word	0xffffffff


	//   ....[2]....
        /*00e4*/ 	.word	0xffffffff


	//   ....[3]....
        /*00e8*/ 	.word	0xffffffff


	//   ....[4]....
        /*00ec*/ 	.word	0xffffffff


	//   ....[5]....
        /*00f0*/ 	.word	0xffffffff


	//   ....[6]....
        /*00f4*/ 	.word	0xffffffff


	//----- nvinfo : EIATTR_COOP_GROUP_INSTR_OFFSETS
	.align		4
.L_40:
        /*00f8*/ 	.byte	0x04, 0x28
        /*00fa*/ 	.short	(.L_42 - .L_41)


	//   ....[0]....
.L_41:
        /*00fc*/ 	.word	0x00000650


	//   ....[1]....
        /*0100*/ 	.word	0x000006f0


	//   ....[2]....
        /*0104*/ 	.word	0x00000740


	//   ....[3]....
        /*0108*/ 	.word	0x00000770


	//   ....[4]....
        /*010c*/ 	.word	0x000007a0


	//   ....[5]....
        /*0110*/ 	.word	0x00000840


	//   ....[6]....
        /*0114*/ 	.word	0x00000860


	//----- nvinfo : EIATTR_SYSCALL_OFFSETS
	.align		4
.L_42:
        /*0118*/ 	.byte	0x04, 0x46
        /*011a*/ 	.short	(.L_44 - .L_43)


	//   ....[0]....
.L_43:
        /*011c*/ 	.word	0x00001440


	//----- nvinfo : EIATTR_EXIT_INSTR_OFFSETS
	.align		4
.L_44:
        /*0120*/ 	.byte	0x04, 0x1c
        /*0122*/ 	.short	(.L_46 - .L_45)


	//   ....[0]....
.L_45:
        /*0124*/ 	.word	0x00001340


	//----- nvinfo : EIATTR_REQNTID
	.align		4
.L_46:
        /*0128*/ 	.byte	0x04, 0x10
        /*012a*/ 	.short	(.L_48 - .L_47)
.L_47:
        /*012c*/ 	.word	0x00000200
        /*0130*/ 	.word	0x00000001
        /*0134*/ 	.word	0x00000001


	//----- nvinfo : EIATTR_CRS_STACK_SIZE
	.align		4
.L_48:
        /*0138*/ 	.byte	0x04, 0x1e
        /*013a*/ 	.short	(.L_50 - .L_49)
.L_49:
        /*013c*/ 	.word	0x00000000


	//----- nvinfo : EIATTR_CBANK_PARAM_SIZE
	.align		4
.L_50:
        /*0140*/ 	.byte	0x03, 0x19
        /*0142*/ 	.short	0x0058


	//----- nvinfo : EIATTR_PARAM_CBANK
	.align		4
        /*0144*/ 	.byte	0x04, 0x0a
        /*0146*/ 	.short	(.L_52 - .L_51)
	.align		4
.L_51:
        /*0148*/ 	.word	index@(.nv.constant0.triton_red_fused__to_copy_add_div_embedding_dense_backward_mul_pow_sum_13)
        /*014c*/ 	.short	0x0210
        /*014e*/ 	.short	0x0058


	//----- nvinfo : EIATTR_SW_WAR
	.align		4
.L_52:
        /*0150*/ 	.byte	0x04, 0x36
        /*0152*/ 	.short	(.L_54 - .L_53)
.L_53:
        /*0154*/ 	.word	0x00000008
.L_54:


//--------------------- .nv.callgraph             --------------------------
	.section	.nv.callgraph,"",@"SHT_CUDA_CALLGRAPH"
	.align	4
	.sectionentsize	8
	.align		4
        /*0000*/ 	.word	0x00000000
	.align		4
        /*0004*/ 	.word	0xffffffff
	.align		4
        /*0008*/ 	.word	index@(triton_red_fused__to_copy_add_div_embedding_dense_backward_mul_pow_sum_13)
	.align		4
        /*000c*/ 	.word	index@(__assertfail)
	.align		4
        /*0010*/ 	.word	0x00000000
	.align		4
        /*0014*/ 	.word	0xfffffffe
	.align		4
        /*0018*/ 	.word	0x00000000
	.align		4
        /*001c*/ 	.word	0xfffffffd
	.align		4
        /*0020*/ 	.word	0x00000000
	.align		4
        /*0024*/ 	.word	0xfffffffc


//--------------------- .nv.constant4             --------------------------
	.section	.nv.constant4,"a",@progbits
	.align	8
	.align		8
.nv.constant4:
        /*0000*/ 	.dword	__assertfail
	.align		8
        /*0008*/ 	.dword	assertFunc_0
	.align		8
        /*0010*/ 	.dword	assertFile_0
	.align		8
        /*0018*/ 	.dword	assertMessage_0


//--------------------- .text.triton_red_fused__to_copy_add_div_embedding_dense_backward_mul_pow_sum_13 --------------------------
	.section	.text.triton_red_fused__to_copy_add_div_embedding_dense_backward_mul_pow_sum_13,"ax",@progbits
	.sectionflags	@"SHF_BARRIERS=1"
	.align	128
        .global         triton_red_fused__to_copy_add_div_embedding_dense_backward_mul_pow_sum_13
        .type           triton_red_fused__to_copy_add_div_embedding_dense_backward_mul_pow_sum_13,@function
        .size           triton_red_fused__to_copy_add_div_embedding_dense_backward_mul_pow_sum_13,(.L_x_7 - triton_red_fused__to_copy_add_div_embedding_dense_backward_mul_pow_sum_13)
        .other          triton_red_fused__to_copy_add_div_embedding_dense_backward_mul_pow_sum_13,@"STO_CUDA_ENTRY STV_DEFAULT"
triton_red_fused__to_copy_add_div_embedding_dense_backward_mul_pow_sum_13:
.text.triton_red_fused__to_copy_add_div_embedding_dense_backward_mul_pow_sum_13:
[----:B------:R-:W0:Y:S02]  /*0000*/  LDC R1, c[0x0][0x28] ;  /* 0x00000a00ff017b82 */ /* 0x000e240000000800 */
[----:B------:R-:W1:Y:S01]  /*0010*/  S2R R2, SR_TID.X ;  /* 0x0000000000027919 */ /* 0x000e620000002100 */
[----:B------:R-:W2:Y:S01]  /*0020*/  S2UR UR5, SR_CgaCtaId ;  /* 0x00000000000579c3 */ /* 0x000ea20000008800 */
[----:B------:R-:W-:Y:S01]  /*0030*/  UMOV UR4, 0x400 ;  /* 0x0000040000047882 */ /* 0x000fe20000000000 */
[----:B------:R-:W-:Y:S01]  /*0040*/  ULDC UR6, c[0x0][0x258] ;  /* 0x0000960000067ab9 */ /* 0x000fe20000000800 */
[----:B------:R-:W3:Y:S01]  /*0050*/  S2R R7, SR_CTAID.X ;  /* 0x0000000000077919 */ /* 0x000ee20000002500 */
[----:B------:R-:W-:Y:S01]  /*0060*/  HFMA2.MMA R6, -RZ, RZ, 0, 0 ;  /* 0x00000000ff067435 */ /* 0x000fe200000001ff */
[----:B------:R-:W-:Y:S01]  /*0070*/  IMAD.MOV.U32 R25, RZ, RZ, RZ ;  /* 0x000000ffff197224 */ /* 0x000fe200078e00ff */
[----:B------:R-:W-:Y:S01]  /*0080*/  MOV R15, 0xfffffe00 ;  /* 0xfffffe00000f7802 */ /* 0x000fe20000000f00 */
[----:B------:R-:W-:Y:S01]  /*0090*/  IMAD.MOV.U32 R20, RZ, RZ, -0x1 ;  /* 0xffffffffff147424 */ /* 0x000fe200078e00ff */
[----:B------:R-:W4:Y:S01]  /*00a0*/  LDC.64 R22, c[0x0][0x228] ;  /* 0x00008a00ff167b82 */ /* 0x000f220000000a00 */
[----:B------:R-:W-:Y:S01]  /*00b0*/  IMAD.MOV.U32 R21, RZ, RZ, RZ ;  /* 0x000000ffff157224 */ /* 0x000fe200078e00ff */
[----:B------:R-:W-:Y:S01]  /*00c0*/  MOV R14, RZ ;  /* 0x000000ff000e7202 */ /* 0x000fe20000000f00 */
[----:B--2---:R-:W-:Y:S01]  /*00d0*/  UPRMT UR4, UR5, 0x654, UR4 ;  /* 0x0000065405047896 */ /* 0x004fe20008000004 */
[----:B-1----:R-:W-:-:S02]  /*00e0*/  SHF.R.U32.HI R0, RZ, 0x7, R2 ;  /* 0x00000007ff007819 */ /* 0x002fc40000011602 */
[----:B------:R-:W-:Y:S02]  /*00f0*/  LOP3.LUT R3, R2, 0x1ff, RZ, 0xc0, !PT ;  /* 0x000001ff02037812 */ /* 0x000fe400078ec0ff */
[----:B---3--:R-:W-:Y:S02]  /*0100*/  SHF.L.U32 R7, R7, 0x2, RZ ;  /* 0x0000000207077819 */ /* 0x008fe400000006ff */
[----:B------:R-:W-:Y:S01]  /*0110*/  SGXT.U32 R0, R0, 0x2 ;  /* 0x000000020000781a */ /* 0x000fe20000000000 */
[----:B----4-:R-:W-:Y:S01]  /*0120*/  IMAD.WIDE.U32 R22, R3, 0x2, R22 ;  /* 0x0000000203167825 */ /* 0x010fe200078e0016 */
[----:B------:R-:W-:Y:S02]  /*0130*/  SHF.L.U32 R2, R2, 0x2, RZ ;  /* 0x0000000202027819 */ /* 0x000fe400000006ff */
[----:B------:R-:W-:Y:S01]  /*0140*/  LOP3.LUT R0, R0, R7, RZ, 0xfc, !PT ;  /* 0x0000000700007212 */ /* 0x000fe200078efcff */
[----:B------:R-:W-:Y:S01]  /*0150*/  VIADD R13, R7, 0x3 ;  /* 0x00000003070d7836 */ /* 0x000fe20000000000 */
[----:B------:R-:W-:-:S02]  /*0160*/  LOP3.LUT R9, R2, 0x1fc, RZ, 0xc0, !PT ;  /* 0x000001fc02097812 */ /* 0x000fc400078ec0ff */
[C---:B------:R-:W-:Y:S01]  /*0170*/  ISETP.GE.AND P4, PT, R0.reuse, UR6, PT ;  /* 0x0000000600007c0c */ /* 0x040fe2000bf86270 */
[----:B------:R-:W-:Y:S01]  /*0180*/  ULDC.64 UR6, c[0x0][0x208] ;  /* 0x0000820000067ab9 */ /* 0x000fe20000000a00 */
[----:B------:R-:W-:Y:S02]  /*0190*/  LEA R2, R0, R9, 0xc ;  /* 0x0000000900027211 */ /* 0x000fe400078e60ff */
[----:B------:R-:W-:Y:S02]  /*01a0*/  MOV R4, R22 ;  /* 0x0000001600047202 */ /* 0x000fe40000000f00 */
[----:B------:R-:W-:Y:S02]  /*01b0*/  MOV R5, R23 ;  /* 0x0000001700057202 */ /* 0x000fe40000000f00 */
[----:B------:R-:W-:Y:S02]  /*01c0*/  LEA R3, R3, UR4, 0x2 ;  /* 0x0000000403037c11 */ /* 0x000fe4000f8e10ff */
[----:B------:R-:W-:-:S02]  /*01d0*/  IADD3 R12, R7, 0x1, RZ ;  /* 0x00000001070c7810 */ /* 0x000fc40007ffe0ff */
[----:B------:R-:W-:-:S07]  /*01e0*/  LEA R0, R9, UR4, 0x2 ;  /* 0x0000000409007c11 */ /* 0x000fce000f8e10ff */
.L_x_0:
[----:B------:R-:W1:Y:S01]  /*01f0*/  LDC.64 R10, c[0x0][0x210] ;  /* 0x00008400ff0a7b82 */ /* 0x000e620000000a00 */
[----:B------:R-:W-:Y:S02]  /*0200*/  IADD3 R15, P0, R15, 0x200, RZ ;  /* 0x000002000f0f7810 */ /* 0x000fe40007f1e0ff */
[----:B------:R-:W-:Y:S02]  /*0210*/  CS2R R8, SRZ ;  /* 0x0000000000087805 */ /* 0x000fe4000001ff00 */
[----:B------:R-:W-:-:S03]  /*0220*/  LOP3.LUT R17, R2, R15, RZ, 0xfc, !PT ;  /* 0x0000000f02117212 */ /* 0x000fc600078efcff */
[----:B------:R-:W2:Y:S08]  /*0230*/  LDC.64 R26, c[0x0][0x218] ;  /* 0x00008600ff1a7b82 */ /* 0x000eb00000000a00 */
[----:B------:R-:W3:Y:S01]  /*0240*/  LDC.64 R28, c[0x0][0x220] ;  /* 0x00008800ff1c7b82 */ /* 0x000ee20000000a00 */
[----:B-1----:R-:W-:-:S05]  /*0250*/  IMAD.WIDE R10, R17, 0x2, R10 ;  /* 0x00000002110a7825 */ /* 0x002fca00078e020a */
[----:B------:R1:W4:Y:S01]  /*0260*/  @!P4 LDG.E.EL.64 R8, desc[UR6][R10.64] ;  /* 0x000000060a08c981 */ /* 0x000322000c2e1b00 */
[----:B--2---:R-:W-:Y:S01]  /*0270*/  IMAD.WIDE R26, R17, 0x2, R26 ;  /* 0x00000002111a7825 */ /* 0x004fe200078e021a */
[----:B-1----:R-:W-:Y:S02]  /*0280*/  CS2R R10, SRZ ;  /* 0x00000000000a7805 */ /* 0x002fe4000001ff00 */
[----:B------:R-:W-:-:S04]  /*0290*/  CS2R R18, SRZ ;  /* 0x0000000000127805 */ /* 0x000fc8000001ff00 */
[----:B------:R1:W2:Y:S01]  /*02a0*/  @!P4 LDG.E.EL.64 R10, desc[UR6][R26.64] ;  /* 0x000000061a0ac981 */ /* 0x0002a2000c2e1b00 */
[----:B---3--:R-:W-:-:S05]  /*02b0*/  IMAD.WIDE R28, R17, 0x2, R28 ;  /* 0x00000002111c7825 */ /* 0x008fca00078e021c */
[----:B------:R-:W3:Y:S01]  /*02c0*/  @!P4 LDG.E.EL.64 R18, desc[UR6][R28.64] ;  /* 0x000000061c12c981 */ /* 0x000ee2000c2e1b00 */
[----:B-1----:R-:W1:Y:S02]  /*02d0*/  LDC.64 R26, c[0x0][0x230] ;  /* 0x00008c00ff1a7b82 */ /* 0x002e640000000a00 */
[----:B-1----:R-:W-:Y:S01]  /*02e0*/  IMAD.WIDE R26, R17, 0x2, R26 ;  /* 0x00000002111a7825 */ /* 0x002fe200078e021a */
[----:B------:R-:W-:-:S06]  /*02f0*/  CS2R R16, SRZ ;  /* 0x0000000000107805 */ /* 0x000fcc000001ff00 */
[----:B------:R2:W5:Y:S01]  /*0300*/  @!P4 LDG.E.EL.64 R16, desc[UR6][R26.64] ;  /* 0x000000061a10c981 */ /* 0x000562000c2e1b00 */
[----:B----4-:R-:W-:Y:S02]  /*0310*/  HADD2.F32 R24, -RZ, R9.H0_H0 ;  /* 0x20000009ff187230 */ /* 0x010fe40000004100 */
[----:B------:R-:W-:Y:S02]  /*0320*/  HADD2.F32 R9, -RZ, R9.H1_H1 ;  /* 0x30000009ff097230 */ /* 0x000fe40000004100 */
[----:B--2---:R-:W-:Y:S02]  /*0330*/  HADD2.F32 R26, -RZ, R11.H1_H1 ;  /* 0x3000000bff1a7230 */ /* 0x004fe40000004100 */
[----:B------:R-:W-:Y:S02]  /*0340*/  HADD2.F32 R11, -RZ, R11.H0_H0 ;  /* 0x2000000bff0b7230 */ /* 0x000fe40000004100 */
[----:B------:R-:W-:Y:S02]  /*0350*/  HADD2.F32 R29, -RZ, R10.H0_H0 ;  /* 0x2000000aff1d7230 */ /* 0x000fe40000004100 */
[----:B------:R-:W-:Y:S01]  /*0360*/  FADD R9, R9, R26 ;  /* 0x0000001a09097221 */ /* 0x000fe20000000000 */
[----:B------:R-:W-:-:S02]  /*0370*/  HADD2.F32 R27, -RZ, R10.H1_H1 ;  /* 0x3000000aff1b7230 */ /* 0x000fc40000004100 */
[----:B------:R-:W-:Y:S01]  /*0380*/  FADD R11, R24, R11 ;  /* 0x0000000b180b7221 */ /* 0x000fe20000000000 */
[----:B------:R-:W-:Y:S02]  /*0390*/  HADD2.F32 R24, -RZ, R8.H0_H0 ;  /* 0x20000008ff187230 */ /* 0x000fe40000004100 */
[----:B------:R-:W-:Y:S02]  /*03a0*/  HADD2.F32 R8, -RZ, R8.H1_H1 ;  /* 0x30000008ff087230 */ /* 0x000fe40000004100 */
[----:B---3--:R-:W-:Y:S02]  /*03b0*/  HADD2.F32 R10, -RZ, R18.H0_H0 ;  /* 0x20000012ff0a7230 */ /* 0x008fe40000004100 */
[----:B------:R-:W-:Y:S01]  /*03c0*/  FADD R29, R24, R29 ;  /* 0x0000001d181d7221 */ /* 0x000fe20000000000 */
[----:B------:R-:W-:-:S03]  /*03d0*/  FADD R8, R8, R27 ;  /* 0x0000001b08087221 */ /* 0x000fc60000000000 */
[----:B------:R-:W-:Y:S02]  /*03e0*/  FADD R27, R10, R29 ;  /* 0x0000001d0a1b7221 */ /* 0x000fe40000000000 */
[----:B------:R1:W2:Y:S01]  /*03f0*/  LDG.E.EL.U16 R10, desc[UR6][R22.64] ;  /* 0x00000006160a7981 */ /* 0x0002a2000c2e1500 */
[----:B------:R-:W-:Y:S01]  /*0400*/  HADD2.F32 R29, -RZ, R18.H1_H1 ;  /* 0x30000012ff1d7230 */ /* 0x000fe20000004100 */
[----:B------:R-:W-:Y:S01]  /*0410*/  IADD3.X R20, RZ, R20, RZ, P0, !PT ;  /* 0x00000014ff147210 */ /* 0x000fe200007fe4ff */
[----:B------:R-:W-:Y:S01]  /*0420*/  HADD2.F32 R24, -RZ, R19.H0_H0 ;  /* 0x20000013ff187230 */ /* 0x000fe20000004100 */
[----:B------:R-:W-:Y:S01]  /*0430*/  BAR.SYNC.DEFER_BLOCKING 0x0 ;  /* 0x0000000000007b1d */ /* 0x000fe20000010000 */
[----:B------:R-:W-:Y:S01]  /*0440*/  ISETP.GE.U32.AND P0, PT, R15, 0xe00, PT ;  /* 0x00000e000f00780c */ /* 0x000fe20003f06070 */
[----:B------:R-:W-:Y:S01]  /*0450*/  FADD R18, R29, R8 ;  /* 0x000000081d127221 */ /* 0x000fe20000000000 */
[----:B------:R-:W-:Y:S02]  /*0460*/  HADD2.F32 R8, -RZ, R19.H1_H1 ;  /* 0x30000013ff087230 */ /* 0x000fe40000004100 */
[----:B------:R-:W-:Y:S01]  /*0470*/  FADD R19, R24, R11 ;  /* 0x0000000b18137221 */ /* 0x000fe20000000000 */
[----:B------:R-:W-:-:S02]  /*0480*/  ISETP.GE.U32.AND.EX P0, PT, R20, RZ, PT, P0 ;  /* 0x000000ff1400720c */ /* 0x000fc40003f06100 */
[----:B-1----:R-:W-:Y:S01]  /*0490*/  IADD3 R22, P1, R22, 0x400, RZ ;  /* 0x0000040016167810 */ /* 0x002fe20007f3e0ff */
[----:B------:R-:W-:-:S04]  /*04a0*/  FADD R24, R8, R9 ;  /* 0x0000000908187221 */ /* 0x000fc80000000000 */
[----:B------:R-:W-:Y:S02]  /*04b0*/  IMAD.X R23, RZ, RZ, R23, P1 ;  /* 0x000000ffff177224 */ /* 0x000fe400008e0617 */
[----:B--2---:R-:W-:-:S05]  /*04c0*/  HADD2.F32 R26, -RZ, R10.H0_H0 ;  /* 0x2000000aff1a7230 */ /* 0x004fca0000004100 */
[----:B------:R-:W-:Y:S01]  /*04d0*/  STS [R3], R26 ;  /* 0x0000001a03007388 */ /* 0x000fe20000000800 */
[----:B------:R-:W-:Y:S06]  /*04e0*/  BAR.SYNC.DEFER_BLOCKING 0x0 ;  /* 0x0000000000007b1d */ /* 0x000fec0000010000 */
[----:B------:R-:W1:Y:S02]  /*04f0*/  LDS.128 R8, [R0] ;  /* 0x0000000000087984 */ /* 0x000e640000000c00 */
[----:B-1----:R-:W-:Y:S01]  /*0500*/  FMUL R18, R18, R9 ;  /* 0x0000000912127220 */ /* 0x002fe20000400000 */
[----:B------:R-:W-:Y:S01]  /*0510*/  FMUL R27, R27, R8 ;  /* 0x000000081b1b7220 */ /* 0x000fe20000400000 */
[----:B-----5:R-:W-:-:S02]  /*0520*/  HADD2.F32 R9, -RZ, R17.H1_H1 ;  /* 0x30000011ff097230 */ /* 0x020fc40000004100 */
[----:B------:R-:W-:Y:S01]  /*0530*/  FMUL R11, R24, R11 ;  /* 0x0000000b180b7220 */ /* 0x000fe20000400000 */
[----:B------:R-:W-:Y:S02]  /*0540*/  HADD2.F32 R8, -RZ, R17.H0_H0 ;  /* 0x20000011ff087230 */ /* 0x000fe40000004100 */
[----:B------:R-:W-:Y:S01]  /*0550*/  FMUL R10, R19, R10 ;  /* 0x0000000a130a7220 */ /* 0x000fe20000400000 */
[----:B------:R-:W-:Y:S02]  /*0560*/  HADD2.F32 R17, -RZ, R16.H1_H1 ;  /* 0x30000010ff117230 */ /* 0x000fe40000004100 */
[----:B------:R-:W-:Y:S01]  /*0570*/  @!P4 FFMA R14, R9, R11, R14 ;  /* 0x0000000b090ec223 */ /* 0x000fe2000000000e */
[----:B------:R-:W-:Y:S02]  /*0580*/  HADD2.F32 R16, -RZ, R16.H0_H0 ;  /* 0x20000010ff107230 */ /* 0x000fe40000004100 */
[----:B------:R-:W-:Y:S01]  /*0590*/  @!P4 FFMA R21, R8, R10, R21 ;  /* 0x0000000a0815c223 */ /* 0x000fe20000000015 */
[----:B------:R-:W-:-:S02]  /*05a0*/  @!P4 FFMA R6, R17, R18, R6 ;  /* 0x000000121106c223 */ /* 0x000fc40000000006 */
[----:B------:R-:W-:Y:S01]  /*05b0*/  @!P4 FFMA R25, R16, R27, R25 ;  /* 0x0000001b1019c223 */ /* 0x000fe20000000019 */
[----:B------:R-:W-:Y:S06]  /*05c0*/  @!P0 BRA `(.L_x_0) ;  /* 0xfffffffc00088947 */ /* 0x000fec000383ffff */
[----:B------:R-:W-:Y:S01]  /*05d0*/  FADD R6, R25, R6 ;  /* 0x0000000619067221 */ /* 0x000fe20000000000 */
[----:B------:R-:W1:Y:S01]  /*05e0*/  S2R R16, SR_TID.X ;  /* 0x0000000000107919 */ /* 0x000e620000002100 */
[----:B------:R-:W2:Y:S01]  /*05f0*/  S2UR UR4, SR_CgaCtaId ;  /* 0x00000000000479c3 */ /* 0x000ea20000008800 */
[----:B------:R-:W-:Y:S01]  /*0600*/  UMOV UR5, 0x400 ;  /* 0x0000040000057882 */ /* 0x000fe20000000000 */
[----:B------:R-:W-:-:S06]  /*0610*/  FADD R21, R21, R6 ;  /* 0x0000000615157221 */ /* 0x000fcc0000000000 */
[----:B------:R-:W-:Y:S01]  /*0620*/  BAR.SYNC.DEFER_BLOCKING 0x0 ;  /* 0x0000000000007b1d */ /* 0x000fe20000010000 */
[----:B------:R-:W-:Y:S01]  /*0630*/  CS2R R18, SRZ ;  /* 0x0000000000127805 */ /* 0x000fe2000001ff00 */
[----:B------:R-:W-:-:S05]  /*0640*/  FADD R21, R14, R21 ;  /* 0x000000150e157221 */ /* 0x000fca0000000000 */
[----:B------:R-:W3:Y:S01]  /*0650*/  SHFL.BFLY PT, R6, R21, 0x10, 0x1f ;  /* 0x0e001f0015067f89 */ /* 0x000ee200000e0000 */
[----:B--2---:R-:W-:-:S03]  /*0660*/  UPRMT UR4, UR4, 0x654, UR5 ;  /* 0x0000065404047896 */ /* 0x004fc60008000005 */
[----:B------:R-:W-:Y:S02]  /*0670*/  ULDC UR5, c[0x0][0x258] ;  /* 0x0000960000057ab9 */ /* 0x000fe40000000800 */
[----:B------:R-:W-:Y:S02]  /*0680*/  ISETP.GE.AND P2, PT, R12, UR5, PT ;  /* 0x000000050c007c0c */ /* 0x000fe4000bf46270 */
[----:B-1----:R-:W-:Y:S02]  /*0690*/  SHF.R.U32.HI R15, RZ, 0x7, R16 ;  /* 0x00000007ff0f7819 */ /* 0x002fe40000011610 */
[C---:B------:R-:W-:Y:S01]  /*06a0*/  LOP3.LUT P0, RZ, R16.reuse, 0x1f, RZ, 0xc0, !PT ;  /* 0x0000001f10ff7812 */ /* 0x040fe2000780c0ff */
[----:B---3--:R-:W-:Y:S01]  /*06b0*/  FADD R6, R21, R6 ;  /* 0x0000000615067221 */ /* 0x008fe20000000000 */
[C---:B------:R-:W-:Y:S01]  /*06c0*/  ISETP.GE.AND P1, PT, R16.reuse, 0x10, PT ;  /* 0x000000101000780c */ /* 0x040fe20003f26270 */
[----:B------:R-:W1:Y:S01]  /*06d0*/  LDC.64 R20, c[0x0][0x238] ;  /* 0x00008e00ff147b82 */ /* 0x000e620000000a00 */
[----:B------:R-:W-:-:S02]  /*06e0*/  SHF.L.U32 R27, R16, 0x2, RZ ;  /* 0x00000002101b7819 */ /* 0x000fc400000006ff */
[----:B------:R-:W2:Y:S01]  /*06f0*/  SHFL.BFLY PT, R9, R6, 0x8, 0x1f ;  /* 0x0d001f0006097f89 */ /* 0x000ea200000e0000 */
[C---:B------:R-:W-:Y:S02]  /*0700*/  VIADD R24, R7.reuse, 0x2 ;  /* 0x0000000207187836 */ /* 0x040fe40000000000 */
[----:B-1----:R-:W-:-:S04]  /*0710*/  IMAD.WIDE R22, R7, 0x8, R20 ;  /* 0x0000000807167825 */ /* 0x002fc800078e0214 */
[----:B--2---:R-:W-:Y:S01]  /*0720*/  FADD R9, R6, R9 ;  /* 0x0000000906097221 */ /* 0x004fe20000000000 */
[----:B------:R-:W-:-:S04]  /*0730*/  SGXT.U32 R6, R15, 0x2 ;  /* 0x000000020f06781a */ /* 0x000fc80000000000 */
[----:B------:R-:W1:Y:S01]  /*0740*/  SHFL.BFLY PT, R10, R9, 0x4, 0x1f ;  /* 0x0c801f00090a7f89 */ /* 0x000e6200000e0000 */
[----:B------:R-:W-:Y:S01]  /*0750*/  SHF.L.U32 R25, R6, 0x4, RZ ;  /* 0x0000000406197819 */ /* 0x000fe200000006ff */
[----:B-1----:R-:W-:-:S05]  /*0760*/  FADD R10, R9, R10 ;  /* 0x0000000a090a7221 */ /* 0x002fca0000000000 */
[----:B------:R-:W1:Y:S02]  /*0770*/  SHFL.BFLY PT, R11, R10, 0x2, 0x1f ;  /* 0x0c401f000a0b7f89 */ /* 0x000e6400000e0000 */
[----:B-1----:R-:W-:Y:S01]  /*0780*/  FADD R11, R10, R11 ;  /* 0x0000000b0a0b7221 */ /* 0x002fe20000000000 */
[----:B------:R-:W-:-:S04]  /*0790*/  SHF.R.U32.HI R10, RZ, 0x3, R16 ;  /* 0x00000003ff0a7819 */ /* 0x000fc80000011610 */
[----:B------:R-:W1:Y:S01]  /*07a0*/  SHFL.BFLY PT, R14, R11, 0x1, 0x1f ;  /* 0x0c201f000b0e7f89 */ /* 0x000e6200000e0000 */
[----:B------:R-:W-:Y:S01]  /*07b0*/  LOP3.LUT R10, R25, 0xc, R10, 0xf8, !PT ;  /* 0x0000000c190a7812 */ /* 0x000fe200078ef80a */
[----:B-1----:R-:W-:-:S05]  /*07c0*/  FADD R15, R11, R14 ;  /* 0x0000000e0b0f7221 */ /* 0x002fca0000000000 */
[----:B------:R-:W-:Y:S01]  /*07d0*/  @!P0 STS [R10+UR4], R15 ;  /* 0x0000000f0a008988 */ /* 0x000fe20008000804 */
[----:B------:R-:W-:Y:S01]  /*07e0*/  BAR.SYNC.DEFER_BLOCKING 0x0 ;  /* 0x0000000000007b1d */ /* 0x000fe20000010000 */
[----:B------:R-:W-:-:S04]  /*07f0*/  LOP3.LUT P0, RZ, R16, 0x3, RZ, 0xc0, !PT ;  /* 0x0000000310ff7812 */ /* 0x000fc8000780c0ff */
[----:B------:R-:W-:-:S03]  /*0800*/  ISETP.LT.AND P0, PT, R16, 0x10, !P0 ;  /* 0x000000101000780c */ /* 0x000fc60004701270 */
[----:B------:R-:W1:Y:S01]  /*0810*/  LDC.64 R16, c[0x0][0x248] ;  /* 0x00009200ff107b82 */ /* 0x000e620000000a00 */
[----:B------:R-:W2:Y:S01]  /*0820*/  @!P1 LDS R8, [R27+UR4] ;  /* 0x000000041b089984 */ /* 0x000ea20008000800 */
[----:B------:R-:W-:-:S03]  /*0830*/  ISETP.GE.AND P1, PT, R7, UR5, PT ;  /* 0x0000000507007c0c */ /* 0x000fc6000bf26270 */
[----:B--2---:R-:W2:Y:S02]  /*0840*/  SHFL.BFLY PT, R9, R8, 0x2, 0x1f ;  /* 0x0c401f0008097f89 */ /* 0x004ea400000e0000 */
[----:B--2---:R-:W-:-:S05]  /*0850*/  FADD R9, R8, R9 ;  /* 0x0000000908097221 */ /* 0x004fca0000000000 */
[----:B------:R-:W2:Y:S02]  /*0860*/  SHFL.BFLY PT, R14, R9, 0x1, 0x1f ;  /* 0x0c201f00090e7f89 */ /* 0x000ea400000e0000 */
[----:B--2---:R-:W-:-:S05]  /*0870*/  FADD R26, R9, R14 ;  /* 0x0000000e091a7221 */ /* 0x004fca0000000000 */
[----:B------:R2:W-:Y:S01]  /*0880*/  @P0 STS [R27+UR4], R26 ;  /* 0x0000001a1b000988 */ /* 0x0005e20008000804 */
[----:B------:R-:W-:Y:S01]  /*0890*/  BAR.SYNC.DEFER_BLOCKING 0x0 ;  /* 0x0000000000007b1d */ /* 0x000fe20000010000 */
[----:B------:R-:W-:Y:S02]  /*08a0*/  CS2R R8, SRZ ;  /* 0x0000000000087805 */ /* 0x000fe4000001ff00 */
[----:B------:R-:W-:Y:S02]  /*08b0*/  ISETP.GE.AND P0, PT, R24, UR5, PT ;  /* 0x0000000518007c0c */ /* 0x000fe4000bf06270 */
[----:B------:R-:W-:Y:S01]  /*08c0*/  CS2R R10, SRZ ;  /* 0x00000000000a7805 */ /* 0x000fe2000001ff00 */
[----:B------:R-:W3:Y:S04]  /*08d0*/  @!P1 LDG.E.EL.64 R18, desc[UR6][R22.64] ;  /* 0x0000000616129981 */ /* 0x000ee8000c2e1b00 */
[----:B------:R-:W4:Y:S01]  /*08e0*/  @!P2 LDG.E.EL.64 R8, desc[UR6][R22.64+0x8] ;  /* 0x000008061608a981 */ /* 0x000f22000c2e1b00 */
[----:B------:R-:W-:-:S02]  /*08f0*/  ISETP.GE.AND P1, PT, R13, UR5, PT ;  /* 0x000000050d007c0c */ /* 0x000fc4000bf26270 */
[----:B------:R-:W-:-:S03]  /*0900*/  CS2R R14, SRZ ;  /* 0x00000000000e7805 */ /* 0x000fc6000001ff00 */
[----:B------:R-:W5:Y:S01]  /*0910*/  @!P0 LDG.E.EL.64 R10, desc[UR6][R22.64+0x10] ;  /* 0x00001006160a8981 */ /* 0x000f62000c2e1b00 */
[----:B------:R-:W-:Y:S02]  /*0920*/  LOP3.LUT R29, R6, R7, RZ, 0xfc, !PT ;  /* 0x00000007061d7212 */ /* 0x000fe400078efcff */
[----:B--2---:R-:W-:Y:S01]  /*0930*/  CS2R R26, SRZ ;  /* 0x00000000001a7805 */ /* 0x004fe2000001ff00 */
[----:B------:R-:W2:Y:S02]  /*0940*/  LDS R25, [R25+UR4] ;  /* 0x0000000419197984 */ /* 0x000ea40008000800 */
[C---:B------:R-:W-:Y:S01]  /*0950*/  IMAD.WIDE R20, R29.reuse, 0x8, R20 ;  /* 0x000000081d147825 */ /* 0x040fe200078e0214 */
[----:B------:R-:W-:Y:S01]  /*0960*/  HFMA2.MMA R6, -RZ, RZ, 0, 0 ;  /* 0x00000000ff067435 */ /* 0x000fe200000001ff */
[----:B------:R1:W5:Y:S04]  /*0970*/  @!P1 LDG.E.EL.64 R14, desc[UR6][R22.64+0x18] ;  /* 0x00001806160e9981 */ /* 0x000368000c2e1b00 */
[----:B------:R4:W5:Y:S01]  /*0980*/  @!P4 LDG.E.EL.64 R26, desc[UR6][R20.64] ;  /* 0x00000006141ac981 */ /* 0x000962000c2e1b00 */
[----:B-1----:R-:W-:-:S05]  /*0990*/  IMAD.WIDE R16, R29, 0x4, R16 ;  /* 0x000000041d107825 */ /* 0x002fca00078e0210 */
[----:B------:R1:W5:Y:S01]  /*09a0*/  @!P4 LDG.E.EL R6, desc[UR6][R16.64] ;  /* 0x000000061006c981 */ /* 0x000362000c2e1900 */
[----:B------:R-:W-:Y:S01]  /*09b0*/  MOV R23, RZ ;  /* 0x000000ff00177202 */ /* 0x000fe20000000f00 */
[----:B--2---:R-:W-:Y:S01]  /*09c0*/  FMUL R25, R25, -0.5 ;  /* 0xbf00000019197820 */ /* 0x004fe20000400000 */
[----:B---3--:R-:W-:Y:S02]  /*09d0*/  IADD3 R29, P1, R18, 0x1f500, RZ ;  /* 0x0001f500121d7810 */ /* 0x008fe40007f3e0ff */
[----:B------:R-:W-:Y:S02]  /*09e0*/  ISETP.GE.AND P0, PT, R19, RZ, PT ;  /* 0x000000ff1300720c */ /* 0x000fe40003f06270 */
[----:B------:R-:W-:Y:S02]  /*09f0*/  IADD3.X R28, RZ, R19, RZ, P1, !PT ;  /* 0x00000013ff1c7210 */ /* 0x000fe40000ffe4ff */
[----:B------:R-:W-:Y:S02]  /*0a00*/  SEL R18, R29, R18, !P0 ;  /* 0x000000121d127207 */ /* 0x000fe40004000000 */
[----:B------:R-:W-:-:S02]  /*0a10*/  SEL R19, R28, R19, !P0 ;  /* 0x000000131c137207 */ /* 0x000fc40004000000 */
[----:B------:R-:W-:Y:S02]  /*0a20*/  ISETP.GT.U32.AND P0, PT, R18, 0x1f4ff, PT ;  /* 0x0001f4ff1200780c */ /* 0x000fe40003f04070 */
[----:B----4-:R-:W-:Y:S02]  /*0a30*/  IADD3 R21, P2, R8, 0x1f500, RZ ;  /* 0x0001f50008157810 */ /* 0x010fe40007f5e0ff */
[----:B------:R-:W-:Y:S02]  /*0a40*/  ISETP.GT.U32.AND.EX P0, PT, R19, RZ, PT, P0 ;  /* 0x000000ff1300720c */ /* 0x000fe40003f04100 */
[----:B------:R-:W-:Y:S01]  /*0a50*/  ISETP.GE.AND P1, PT, R9, RZ, PT ;  /* 0x000000ff0900720c */ /* 0x000fe20003f26270 */
[----:B-1----:R-:W-:Y:S01]  /*0a60*/  IMAD.X R17, RZ, RZ, R9, P2 ;  /* 0x000000ffff117224 */ /* 0x002fe200010e0609 */
[----:B------:R-:W-:Y:S02]  /*0a70*/  ISETP.LT.AND P0, PT, R7, UR5, P0 ;  /* 0x0000000507007c0c */ /* 0x000fe40008701270 */
[----:B------:R-:W1:Y:S01]  /*0a80*/  S2R R7, SR_TID.X ;  /* 0x0000000000077919 */ /* 0x000e620000002100 */
[----:B-----5:R-:W-:-:S02]  /*0a90*/  IADD3 RZ, P5, R10, 0x1f500, RZ ;  /* 0x0001f5000aff7810 */ /* 0x020fc40007fbe0ff */
[----:B------:R-:W-:Y:S02]  /*0aa0*/  SEL R16, R17, R9, !P1 ;  /* 0x0000000911107207 */ /* 0x000fe40004800000 */
[----:B------:R-:W-:Y:S01]  /*0ab0*/  ISETP.GE.AND P3, PT, R11, RZ, PT ;  /* 0x000000ff0b00720c */ /* 0x000fe20003f66270 */
[----:B------:R-:W-:Y:S01]  /*0ac0*/  IMAD.X R17, RZ, RZ, R11, P5 ;  /* 0x000000ffff117224 */ /* 0x000fe200028e060b */
[----:B------:R-:W-:Y:S02]  /*0ad0*/  IADD3 R9, R10, 0x1f500, RZ ;  /* 0x0001f5000a097810 */ /* 0x000fe40007ffe0ff */
[----:B------:R-:W-:Y:S02]  /*0ae0*/  IADD3 RZ, P6, R14, 0x1f500, RZ ;  /* 0x0001f5000eff7810 */ /* 0x000fe40007fde0ff */
[----:B------:R-:W-:Y:S02]  /*0af0*/  SEL R9, R9, R10, !P3 ;  /* 0x0000000a09097207 */ /* 0x000fe40005800000 */
[----:B------:R-:W-:-:S02]  /*0b00*/  SEL R10, R17, R11, !P3 ;  /* 0x0000000b110a7207 */ /* 0x000fc40005800000 */
[----:B------:R-:W-:Y:S02]  /*0b10*/  ISETP.GT.U32.AND P3, PT, R9, 0x1f4ff, PT ;  /* 0x0001f4ff0900780c */ /* 0x000fe40003f64070 */
[----:B------:R-:W-:Y:S02]  /*0b20*/  SEL R8, R21, R8, !P1 ;  /* 0x0000000815087207 */ /* 0x000fe40004800000 */
[----:B------:R-:W-:Y:S02]  /*0b30*/  SHF.L.U32 R9, R26, 0xc, RZ ;  /* 0x0000000c1a097819 */ /* 0x000fe400000006ff */
[----:B------:R-:W-:Y:S02]  /*0b40*/  ISETP.GE.AND P1, PT, R15, RZ, PT ;  /* 0x000000ff0f00720c */ /* 0x000fe40003f26270 */
[----:B------:R-:W-:Y:S02]  /*0b50*/  IADD3 R19, R14, 0x1f500, RZ ;  /* 0x0001f5000e137810 */ /* 0x000fe40007ffe0ff */
[----:B------:R-:W-:-:S02]  /*0b60*/  IADD3.X R21, RZ, R15, RZ, P6, !PT ;  /* 0x0000000fff157210 */ /* 0x000fc400037fe4ff */
[----:B------:R-:W-:Y:S02]  /*0b70*/  ISETP.GT.U32.AND P2, PT, R8, 0x1f4ff, PT ;  /* 0x0001f4ff0800780c */ /* 0x000fe40003f44070 */
[----:B------:R-:W-:Y:S02]  /*0b80*/  ISETP.GE.AND P5, PT, R27, RZ, PT ;  /* 0x000000ff1b00720c */ /* 0x000fe40003fa6270 */
[----:B------:R-:W-:Y:S02]  /*0b90*/  IADD3 R22, P6, R9, 0x1f500000, RZ ;  /* 0x1f50000009167810 */ /* 0x000fe40007fde0ff */
[----:B------:R-:W-:Y:S02]  /*0ba0*/  SEL R8, R19, R14, !P1 ;  /* 0x0000000e13087207 */ /* 0x000fe40004800000 */
[----:B------:R-:W-:Y:S02]  /*0bb0*/  SEL R14, R21, R15, !P1 ;  /* 0x0000000f150e7207 */ /* 0x000fe40004800000 */
[----:B------:R-:W-:Y:S01]  /*0bc0*/  SEL R22, R22, R9, !P5 ;  /* 0x0000000916167207 */ /* 0x000fe20006800000 */
[----:B------:R-:W-:Y:S01]  /*0bd0*/  FMUL R9, R6, R6 ;  /* 0x0000000606097220 */ /* 0x000fe20000400000 */
[----:B------:R-:W-:-:S02]  /*0be0*/  ISETP.GT.U32.AND P1, PT, R8, 0x1f4ff, PT ;  /* 0x0001f4ff0800780c */ /* 0x000fc40003f24070 */
[----:B------:R-:W-:Y:S01]  /*0bf0*/  ISETP.GT.U32.AND.EX P2, PT, R16, RZ, PT, P2 ;  /* 0x000000ff1000720c */ /* 0x000fe20003f44120 */
[----:B------:R-:W-:Y:S01]  /*0c00*/  FMUL R8, R9, R6 ;  /* 0x0000000609087220 */ /* 0x000fe20000400000 */
[----:B------:R-:W-:Y:S02]  /*0c10*/  ISETP.GT.U32.AND.EX P3, PT, R10, RZ, PT, P3 ;  /* 0x000000ff0a00720c */ /* 0x000fe40003f64130 */
[----:B------:R-:W-:Y:S01]  /*0c20*/  SHF.L.U64.HI R10, R26, 0xc, R27 ;  /* 0x0000000c1a0a7819 */ /* 0x000fe2000001021b */
[----:B------:R-:W-:Y:S01]  /*0c30*/  FMUL R25, R25, R8 ;  /* 0x0000000819197220 */ /* 0x000fe20000400000 */
[----:B------:R-:W-:Y:S02]  /*0c40*/  ISETP.GT.U32.AND.EX P1, PT, R14, RZ, PT, P1 ;  /* 0x000000ff0e00720c */ /* 0x000fe40003f24110 */
[----:B------:R-:W-:Y:S01]  /*0c50*/  ISETP.LT.AND P2, PT, R12, UR5, P2 ;  /* 0x000000050c007c0c */ /* 0x000fe20009741270 */
[----:B------:R-:W-:Y:S01]  /*0c60*/  IMAD.X R9, RZ, RZ, R10, P6 ;  /* 0x000000ffff097224 */ /* 0x000fe200030e060a */
[----:B------:R-:W-:Y:S01]  /*0c70*/  ISETP.LT.AND P3, PT, R24, UR5, P3 ;  /* 0x0000000518007c0c */ /* 0x000fe20009f61270 */
[----:B------:R-:W-:Y:S01]  /*0c80*/  IMAD.MOV.U32 R24, RZ, RZ, RZ ;  /* 0x000000ffff187224 */ /* 0x000fe200078e00ff */
[----:B------:R-:W-:Y:S01]  /*0c90*/  ISETP.LT.AND P1, PT, R13, UR5, P1 ;  /* 0x000000050d007c0c */ /* 0x000fe20008f21270 */
[----:B------:R-:W-:Y:S01]  /*0ca0*/  FMUL R25, R25, 0.000244140625 ;  /* 0x3980000019197820 */ /* 0x000fe20000400000 */
[----:B------:R-:W-:Y:S01]  /*0cb0*/  PLOP3.LUT P0, PT, P0, P2, PT, 0xa8, 0x0 ;  /* 0x000000000000781c */ /* 0x000fe20000705570 */
[----:B------:R-:W-:Y:S01]  /*0cc0*/  ULDC.64 UR4, c[0x0][0x250] ;  /* 0x0000940000047ab9 */ /* 0x000fe20000000a00 */
[----:B-1----:R-:W-:-:S02]  /*0cd0*/  SHF.L.U32 R11, R7, 0x2, RZ ;  /* 0x00000002070b7819 */ /* 0x002fc400000006ff */
[----:B------:R-:W-:Y:S02]  /*0ce0*/  PLOP3.LUT P1, PT, P0, P3, P1, 0xfe, 0x0 ;  /* 0x000000000000781c */ /* 0x000fe40000727f16 */
[----:B------:R-:W-:Y:S02]  /*0cf0*/  SEL R7, R9, R10, !P5 ;  /* 0x0000000a09077207 */ /* 0x000fe40006800000 */
[----:B------:R-:W-:-:S09]  /*0d00*/  LOP3.LUT R22, R22, 0x1fc, R11, 0xf8, !PT ;  /* 0x000001fc16167812 */ /* 0x000fd200078ef80b */
.L_x_4:
[----:B-1----:R-:W1:Y:S01]  /*0d10*/  LDC.64 R18, c[0x0][0x240] ;  /* 0x00009000ff127b82 */ /* 0x002e620000000a00 */
[----:B------:R-:W-:Y:S02]  /*0d20*/  LOP3.LUT R21, R2, R23, RZ, 0xfc, !PT ;  /* 0x0000001702157212 */ /* 0x000fe400078efcff */
[----:B------:R-:W-:-:S05]  /*0d30*/  CS2R R12, SRZ ;  /* 0x00000000000c7805 */ /* 0x000fca000001ff00 */
[----:B------:R-:W2:Y:S08]  /*0d40*/  LDC.64 R16, c[0x0][0x210] ;  /* 0x00008400ff107b82 */ /* 0x000eb00000000a00 */
[----:B------:R-:W3:Y:S08]  /*0d50*/  LDC.64 R28, c[0x0][0x218] ;  /* 0x00008600ff1c7b82 */ /* 0x000ef00000000a00 */
[----:B------:R-:W4:Y:S01]  /*0d60*/  LDC.64 R10, c[0x0][0x220] ;  /* 0x00008800ff0a7b82 */ /* 0x000f220000000a00 */
[----:B-1----:R-:W-:-:S07]  /*0d70*/  IMAD.WIDE R18, R21, 0x2, R18 ;  /* 0x0000000215127825 */ /* 0x002fce00078e0212 */
[----:B------:R-:W1:Y:S01]  /*0d80*/  LDC.64 R8, c[0x0][0x230] ;  /* 0x00008c00ff087b82 */ /* 0x000e620000000a00 */
[C---:B--2---:R-:W-:Y:S01]  /*0d90*/  IMAD.WIDE R16, R21.reuse, 0x2, R16 ;  /* 0x0000000215107825 */ /* 0x044fe200078e0210 */
[----:B------:R-:W-:Y:S01]  /*0da0*/  CS2R R14, SRZ ;  /* 0x00000000000e7805 */ /* 0x000fe2000001ff00 */
[----:B------:R-:W5:Y:S02]  /*0db0*/  @!P4 LDG.E.EF.64 R12, desc[UR6][R18.64] ;  /* 0x00000006120cc981 */ /* 0x000f64000c0e1b00 */
[----:B---3--:R-:W-:-:S03]  /*0dc0*/  IMAD.WIDE R28, R21, 0x2, R28 ;  /* 0x00000002151c7825 */ /* 0x008fc600078e021c */
[----:B------:R2:W5:Y:S01]  /*0dd0*/  @!P4 LDG.E.EF.64 R14, desc[UR6][R16.64] ;  /* 0x00000006100ec981 */ /* 0x000562000c0e1b00 */
[----:B----4-:R-:W-:-:S04]  /*0de0*/  IMAD.WIDE R10, R21, 0x2, R10 ;  /* 0x00000002150a7825 */ /* 0x010fc800078e020a */
[----:B-1----:R-:W-:Y:S01]  /*0df0*/  IMAD.WIDE R8, R21, 0x2, R8 ;  /* 0x0000000215087825 */ /* 0x002fe200078e0208 */
[----:B------:R-:W-:Y:S02]  /*0e00*/  CS2R R20, SRZ ;  /* 0x0000000000147805 */ /* 0x000fe4000001ff00 */
[----:B--2---:R-:W-:-:S04]  /*0e10*/  CS2R R16, SRZ ;  /* 0x0000000000107805 */ /* 0x004fc8000001ff00 */
[----:B------:R-:W5:Y:S01]  /*0e20*/  @!P4 LDG.E.EF.64 R20, desc[UR6][R8.64] ;  /* 0x000000060814c981 */ /* 0x000f62000c0e1b00 */
[----:B------:R-:W-:-:S03]  /*0e30*/  CS2R R18, SRZ ;  /* 0x0000000000127805 */ /* 0x000fc6000001ff00 */
[----:B------:R1:W5:Y:S04]  /*0e40*/  @!P4 LDG.E.EF.64 R16, desc[UR6][R28.64] ;  /* 0x000000061c10c981 */ /* 0x000368000c0e1b00 */
[----:B------:R2:W5:Y:S04]  /*0e50*/  @!P4 LDG.E.EF.64 R18, desc[UR6][R10.64] ;  /* 0x000000060a12c981 */ /* 0x000568000c0e1b00 */
[----:B------:R-:W1:Y:S01]  /*0e60*/  LDG.E.EL.U16 R8, desc[UR6][R4.64] ;  /* 0x0000000604087981 */ /* 0x000e62000c2e1500 */
[----:B------:R-:W-:Y:S01]  /*0e70*/  BAR.SYNC.DEFER_BLOCKING 0x0 ;  /* 0x0000000000007b1d */ /* 0x000fe20000010000 */
[----:B-1----:R-:W-:-:S05]  /*0e80*/  HADD2.F32 R28, -RZ, R8.H0_H0 ;  /* 0x20000008ff1c7230 */ /* 0x002fca0000004100 */
[----:B------:R2:W-:Y:S02]  /*0e90*/  STS [R3], R28 ;  /* 0x0000001c03007388 */ /* 0x0005e40000000800 */
[----:B------:R-:W-:Y:S06]  /*0ea0*/  BAR.SYNC.DEFER_BLOCKING 0x0 ;  /* 0x0000000000007b1d */ /* 0x000fec0000010000 */
[----:B--2---:R-:W-:Y:S05]  /*0eb0*/  @P1 BRA `(.L_x_1) ;  /* 0x0000000400241947 */ /* 0x004fea0003800000 */
[----:B-----5:R-:W-:Y:S01]  /*0ec0*/  HADD2.F32 R8, -RZ, R15.H1_H1 ;  /* 0x3000000fff087230 */ /* 0x020fe20000004100 */
[----:B------:R-:W-:Y:S01]  /*0ed0*/  ISETP.NE.U32.AND P0, PT, R26, -0x1, PT ;  /* 0xffffffff1a00780c */ /* 0x000fe20003f05070 */
[----:B------:R-:W-:Y:S02]  /*0ee0*/  HADD2.F32 R15, -RZ, R15.H0_H0 ;  /* 0x2000000fff0f7230 */ /* 0x000fe40000004100 */
[----:B------:R-:W-:Y:S01]  /*0ef0*/  HADD2.F32 R9, -RZ, R17.H1_H1 ;  /* 0x30000011ff097230 */ /* 0x000fe20000004100 */
[----:B------:R-:W-:Y:S01]  /*0f00*/  ISETP.NE.AND.EX P0, PT, R27, -0x1, PT, P0 ;  /* 0xffffffff1b00780c */ /* 0x000fe20003f05300 */
[----:B------:R-:W-:Y:S02]  /*0f10*/  HADD2.F32 R10, -RZ, R17.H0_H0 ;  /* 0x20000011ff0a7230 */ /* 0x000fe40000004100 */
[----:B------:R-:W-:Y:S02]  /*0f20*/  HADD2.F32 R17, -RZ, R21.H1_H1 ;  /* 0x30000015ff117230 */ /* 0x000fe40000004100 */
[----:B------:R-:W-:Y:S01]  /*0f30*/  FADD R8, R8, R9 ;  /* 0x0000000908087221 */ /* 0x000fe20000000000 */
[----:B------:R-:W-:-:S02]  /*0f40*/  HADD2.F32 R9, -RZ, R19.H1_H1 ;  /* 0x30000013ff097230 */ /* 0x000fc40000004100 */
[----:B------:R-:W-:Y:S01]  /*0f50*/  FADD R15, R15, R10 ;  /* 0x0000000a0f0f7221 */ /* 0x000fe20000000000 */
[----:B------:R-:W-:Y:S02]  /*0f60*/  HADD2.F32 R10, -RZ, R19.H0_H0 ;  /* 0x20000013ff0a7230 */ /* 0x000fe40000004100 */
[----:B------:R-:W-:Y:S01]  /*0f70*/  FADD R17, R17, R17 ;  /* 0x0000001111117221 */ /* 0x000fe20000000000 */
[----:B------:R-:W-:Y:S02]  /*0f80*/  HADD2.F32 R21, -RZ, R21.H0_H0 ;  /* 0x20000015ff157230 */ /* 0x000fe40000004100 */
[----:B------:R-:W-:Y:S01]  /*0f90*/  FADD R28, R8, R9 ;  /* 0x00000009081c7221 */ /* 0x000fe20000000000 */
[----:B------:R-:W-:Y:S02]  /*0fa0*/  FADD R15, R15, R10 ;  /* 0x0000000a0f0f7221 */ /* 0x000fe40000000000 */
[----:B------:R-:W1:Y:S01]  /*0fb0*/  LDS.128 R8, [R0] ;  /* 0x0000000000087984 */ /* 0x000e620000000c00 */
[----:B------:R-:W-:Y:S01]  /*0fc0*/  FADD R21, R21, R21 ;  /* 0x0000001515157221 */ /* 0x000fe20000000000 */
[----:B-1----:R-:W-:Y:S01]  /*0fd0*/  FMUL R11, R28, R11 ;  /* 0x0000000b1c0b7220 */ /* 0x002fe20000400000 */
[----:B------:R-:W-:-:S03]  /*0fe0*/  FMUL R15, R10, R15 ;  /* 0x0000000f0a0f7220 */ /* 0x000fc60000400000 */
[----:B------:R-:W-:Y:S01]  /*0ff0*/  FMUL R28, R11, R6 ;  /* 0x000000060b1c7220 */ /* 0x000fe20000400000 */
[----:B------:R-:W-:-:S03]  /*1000*/  HADD2.F32 R11, -RZ, R14.H1_H1 ;  /* 0x3000000eff0b7230 */ /* 0x000fc60000004100 */
[----:B------:R-:W-:Y:S01]  /*1010*/  FFMA R10, R25, R17, R28 ;  /* 0x00000011190a7223 */ /* 0x000fe2000000001c */
[----:B------:R-:W-:Y:S02]  /*1020*/  HADD2.F32 R17, -RZ, R14.H0_H0 ;  /* 0x2000000eff117230 */ /* 0x000fe40000004100 */
[----:B------:R-:W-:Y:S02]  /*1030*/  HADD2.F32 R14, -RZ, R16.H1_H1 ;  /* 0x30000010ff0e7230 */ /* 0x000fe40000004100 */
[----:B------:R-:W-:-:S03]  /*1040*/  HADD2.F32 R16, -RZ, R16.H0_H0 ;  /* 0x20000010ff107230 */ /* 0x000fc60000004100 */
[----:B------:R-:W-:Y:S01]  /*1050*/  FADD R11, R11, R14 ;  /* 0x0000000e0b0b7221 */ /* 0x000fe20000000000 */
[----:B------:R-:W-:Y:S02]  /*1060*/  HADD2.F32 R14, -RZ, R18.H1_H1 ;  /* 0x30000012ff0e7230 */ /* 0x000fe40000004100 */
[----:B------:R-:W-:Y:S01]  /*1070*/  FADD R16, R17, R16 ;  /* 0x0000001011107221 */ /* 0x000fe20000000000 */
[----:B------:R-:W-:Y:S02]  /*1080*/  HADD2.F32 R17, -RZ, R18.H0_H0 ;  /* 0x20000012ff117230 */ /* 0x000fe40000004100 */
[----:B------:R-:W-:Y:S01]  /*1090*/  FADD R14, R11, R14 ;  /* 0x0000000e0b0e7221 */ /* 0x000fe20000000000 */
[----:B------:R-:W-:Y:S02]  /*10a0*/  HADD2.F32 R11, -RZ, R20.H1_H1 ;  /* 0x30000014ff0b7230 */ /* 0x000fe40000004100 */
[----:B------:R-:W-:Y:S01]  /*10b0*/  FADD R17, R16, R17 ;  /* 0x0000001110117221 */ /* 0x000fe20000000000 */
[----:B------:R-:W-:-:S02]  /*10c0*/  HADD2.F32 R20, -RZ, R20.H0_H0 ;  /* 0x20000014ff147230 */ /* 0x000fc40000004100 */
[----:B------:R-:W-:Y:S01]  /*10d0*/  FMUL R9, R9, R14 ;  /* 0x0000000e09097220 */ /* 0x000fe20000400000 */
[----:B------:R-:W-:Y:S01]  /*10e0*/  FMUL R17, R8, R17 ;  /* 0x0000001108117220 */ /* 0x000fe20000400000 */
[----:B------:R-:W-:Y:S02]  /*10f0*/  FADD R11, R11, R11 ;  /* 0x0000000b0b0b7221 */ /* 0x000fe40000000000 */
[-C--:B------:R-:W-:Y:S01]  /*1100*/  FMUL R14, R9, R6.reuse ;  /* 0x00000006090e7220 */ /* 0x080fe20000400000 */
[-C--:B------:R-:W-:Y:S01]  /*1110*/  FMUL R8, R15, R6.reuse ;  /* 0x000000060f087220 */ /* 0x080fe20000400000 */
[----:B------:R-:W-:Y:S01]  /*1120*/  FADD R15, R20, R20 ;  /* 0x00000014140f7221 */ /* 0x000fe20000000000 */
[----:B------:R-:W-:Y:S01]  /*1130*/  FMUL R16, R17, R6 ;  /* 0x0000000611107220 */ /* 0x000fe20000400000 */
[C---:B------:R-:W-:Y:S01]  /*1140*/  FFMA R11, R25.reuse, R11, R14 ;  /* 0x0000000b190b7223 */ /* 0x040fe2000000000e */
[----:B------:R-:W-:Y:S02]  /*1150*/  HADD2.F32 R9, -RZ, R13.H1_H1 ;  /* 0x3000000dff097230 */ /* 0x000fe40000004100 */
[----:B------:R-:W-:Y:S01]  /*1160*/  FFMA R8, R25, R21, R8 ;  /* 0x0000001519087223 */ /* 0x000fe20000000008 */
[----:B------:R-:W-:-:S02]  /*1170*/  HADD2.F32 R13, -RZ, R13.H0_H0 ;  /* 0x2000000dff0d7230 */ /* 0x000fc40000004100 */
[----:B------:R-:W-:Y:S01]  /*1180*/  FFMA R15, R25, R15, R16 ;  /* 0x0000000f190f7223 */ /* 0x000fe20000000010 */
[----:B------:R-:W-:Y:S02]  /*1190*/  HADD2.F32 R14, -RZ, R12.H1_H1 ;  /* 0x3000000cff0e7230 */ /* 0x000fe40000004100 */
[----:B------:R-:W-:Y:S01]  /*11a0*/  FADD R9, R10, R9 ;  /* 0x000000090a097221 */ /* 0x000fe20000000000 */
[----:B------:R-:W-:Y:S02]  /*11b0*/  HADD2.F32 R12, -RZ, R12.H0_H0 ;  /* 0x2000000cff0c7230 */ /* 0x000fe40000004100 */
[----:B------:R-:W-:Y:S01]  /*11c0*/  FADD R8, R8, R13 ;  /* 0x0000000d08087221 */ /* 0x000fe20000000000 */
[----:B------:R-:W-:Y:S01]  /*11d0*/  FADD R14, R11, R14 ;  /* 0x0000000e0b0e7221 */ /* 0x000fe20000000000 */
[----:B------:R-:W-:Y:S01]  /*11e0*/  FSEL R11, R9, RZ, P0 ;  /* 0x000000ff090b7208 */ /* 0x000fe20000000000 */
[----:B------:R-:W-:Y:S02]  /*11f0*/  FADD R12, R15, R12 ;  /* 0x0000000c0f0c7221 */ /* 0x000fe40000000000 */
[----:B------:R-:W-:-:S02]  /*1200*/  FSEL R10, R8, RZ, P0 ;  /* 0x000000ff080a7208 */ /* 0x000fc40000000000 */
[----:B------:R-:W-:Y:S02]  /*1210*/  FSEL R9, R14, RZ, P0 ;  /* 0x000000ff0e097208 */ /* 0x000fe40000000000 */
[----:B------:R-:W-:Y:S01]  /*1220*/  FSEL R8, R12, RZ, P0 ;  /* 0x000000ff0c087208 */ /* 0x000fe20000000000 */
[----:B------:R-:W-:Y:S06]  /*1230*/  BAR.SYNC.DEFER_BLOCKING 0x0 ;  /* 0x0000000000007b1d */ /* 0x000fec0000010000 */
[----:B------:R-:W-:Y:S05]  /*1240*/  @P4 BRA.U `(.L_x_2) ;  /* 0x0000000100204947 */ /* 0x000fea0003800000 */
[----:B------:R-:W-:Y:S01]  /*1250*/  LOP3.LUT R13, R22, R23, RZ, 0xfc, !PT ;  /* 0x00000017160d7212 */ /* 0x000fe200078efcff */
[----:B------:R-:W-:Y:S01]  /*1260*/  BSSY B0, `(.L_x_2) ;  /* 0x0000006000007945 */ /* 0x000fe20003800000 */
[----:B------:R-:W-:Y:S02]  /*1270*/  LOP3.LUT R14, R7, R24, RZ, 0xfc, !PT ;  /* 0x00000018070e7212 */ /* 0x000fe400078efcff */
[----:B------:R-:W-:-:S04]  /*1280*/  LEA R12, P0, R13, UR4, 0x2 ;  /* 0x000000040d0c7c11 */ /* 0x000fc8000f8010ff */
[----:B------:R-:W-:Y:S01]  /*1290*/  LEA.HI.X R13, R13, UR5, R14, 0x2, P0 ;  /* 0x000000050d0d7c11 */ /* 0x000fe200080f140e */
[----:B------:R-:W-:Y:S08]  /*12a0*/  @P4 BRA `(.L_x_3) ;  /* 0x0000000000044947 */ /* 0x000ff00003800000 */
[----:B------:R1:W-:Y:S02]  /*12b0*/  REDG.E.ADD.F32x4.FTZ.RN.STRONG.GPU desc[UR6][R12.64], R8 ;  /* 0x000000080c0079a6 */ /* 0x0003e4000c10f786 */
.L_x_3:
[----:B------:R-:W-:Y:S05]  /*12c0*/  BSYNC B0 ;  /* 0x0000000000007941 */ /* 0x000fea0003800000 */
.L_x_2:
[----:B------:R-:W-:Y:S02]  /*12d0*/  IADD3 R23, P0, R23, 0x200, RZ ;  /* 0x0000020017177810 */ /* 0x000fe40007f1e0ff */
[----:B------:R-:W-:Y:S02]  /*12e0*/  IADD3 R4, P2, R4, 0x400, RZ ;  /* 0x0000040004047810 */ /* 0x000fe40007f5e0ff */
[----:B------:R-:W-:Y:S02]  /*12f0*/  IADD3.X R24, RZ, R24, RZ, P0, !PT ;  /* 0x00000018ff187210 */ /* 0x000fe400007fe4ff */
[----:B------:R-:W-:Y:S02]  /*1300*/  ISETP.GE.U32.AND P0, PT, R23, 0x1000, PT ;  /* 0x000010001700780c */ /* 0x000fe40003f06070 */
[----:B------:R-:W-:Y:S02]  /*1310*/  IADD3.X R5, RZ, R5, RZ, P2, !PT ;  /* 0x00000005ff057210 */ /* 0x000fe400017fe4ff */
[----:B------:R-:W-:-:S13]  /*1320*/  ISETP.GE.U32.AND.EX P0, PT, R24, RZ, PT, P0 ;  /* 0x000000ff1800720c */ /* 0x000fda0003f06100 */
[----:B------:R-:W-:Y:S05]  /*1330*/  @!P0 BRA `(.L_x_4) ;  /* 0xfffffff800748947 */ /* 0x000fea000383ffff */
[----:B------:R-:W-:Y:S05]  /*1340*/  EXIT ;  /* 0x000000000000794d */ /* 0x000fea0003800000 */
.L_x_1:
[----:B------:R-:W-:Y:S01]  /*1350*/  MOV R0, 0x0 ;  /* 0x0000000000007802 */ /* 0x000fe20000000f00 */
[----:B------:R-:W-:Y:S01]  /*1360*/  ULDC.64 UR4, c[0x4][0x18] ;  /* 0x0100060000047ab9 */ /* 0x000fe20000000a00 */
[----:B------:R-:W-:Y:S01]  /*1370*/  ULDC.64 UR6, c[0x4][0x8] ;  /* 0x0100020000067ab9 */ /* 0x000fe20000000a00 */
[----:B------:R-:W-:Y:S01]  /*1380*/  MOV R4, UR4 ;  /* 0x0000000400047c02 */ /* 0x000fe20008000f00 */
[----:B------:R1:W2:Y:S01]  /*1390*/  LDC.64 R2, c[0x4][R0] ;  /* 0x0100000000027b82 */ /* 0x0002a20000000a00 */
[----:B------:R-:W-:Y:S01]  /*13a0*/  IMAD.U32 R5, RZ, RZ, UR5 ;  /* 0x00000005ff057e24 */ /* 0x000fe2000f8e00ff */
[----:B------:R-:W-:Y:S01]  /*13b0*/  ULDC.64 UR4, c[0x4][0x10] ;  /* 0x0100040000047ab9 */ /* 0x000fe20000000a00 */
[----:B------:R-:W-:Y:S01]  /*13c0*/  HFMA2.MMA R8, -RZ, RZ, 0, 5.4836273193359375e-06 ;  /* 0x0000005cff087435 */ /* 0x000fe200000001ff */
[----:B------:R-:W-:Y:S01]  /*13d0*/  MOV R6, UR4 ;  /* 0x0000000400067c02 */ /* 0x000fe20008000f00 */
[----:B-----5:R-:W-:Y:S01]  /*13e0*/  HFMA2.MMA R13, -RZ, RZ, 0, 0 ;  /* 0x00000000ff0d7435 */ /* 0x020fe200000001ff */
[----:B------:R-:W-:Y:S01]  /*13f0*/  MOV R7, UR5 ;  /* 0x0000000500077c02 */ /* 0x000fe20008000f00 */
[----:B------:R-:W-:Y:S01]  /*1400*/  IMAD.U32 R11, RZ, RZ, UR7 ;  /* 0x00000007ff0b7e24 */ /* 0x000fe2000f8e00ff */
[----:B-1----:R-:W-:-:S08]  /*1410*/  MOV R10, UR6 ;  /* 0x00000006000a7c02 */ /* 0x002fd00008000f00 */
[----:B------:R-:W-:Y:S02]  /*1420*/  LEPC R20, `(.L_x_5) ;  /* 0x000000002014794e */ /* 0x000fe40000000000 */
[----:B------:R-:W-:-:S07]  /*1430*/  MOV R12, 0x1 ;  /* 0x00000001000c7802 */ /* 0x000fce0000000f00 */
[----:B0-2---:R-:W-:Y:S05]  /*1440*/  CALL.ABS.NOINC R2 ;  /* 0x0000000002007343 */ /* 0x005fea0003c00000 */
.L_x_5:
[----:B------:R-:W-:Y:S05]  /*1450*/  BRA `(.L_x_5) ;  /* 0xfffffffc00fc7947 */ /* 0x000fea000383ffff */
.L_x_6:
[----:B------:R-:W-:-:S00]  /*1460*/  BRA `(.L_x_6) ;  /* 0xfffffffc00fc7947 */ /* 0x000fc0000383ffff */
[----:B------:R-:W-:-:S00]  /*1470*/  NOP ;  /* 0x0000000000007918 */ /* 0x000fc00000000000 */
        /* <DEDUP_REMOVED lines=8> */
.L_x_7:


//--------------------- .nv.global.init           --------------------------
	.section	.nv.global.init,"aw",@progbits
.nv.global.init:
	.type		assertFunc_0,@object
	.size		assertFunc_0,(assertMessage_0 - assertFunc_0)
assertFunc_0:
        /*0000*/ 	.byte	0x75, 0x6e, 0x6b, 0x6e, 0x6f, 0x77, 0x6e, 0x00
	.type		assertMessage_0,@object
	.size		assertMessage_0,(assertFile_0 - assertMessage_0)
assertMessage_0:
        /*0008*/ 	.byte	0x69, 0x6e, 0x64, 0x65, 0x78, 0x20, 0x6f, 0x75, 0x74, 0x20, 0x6f, 0x66, 0x20, 0x62, 0x6f, 0x75
        /*0018*/ 	.byte	0x6e, 0x64, 0x73, 0x3a, 0x20, 0x30, 0x20, 0x3c, 0x3d, 0x20, 0x74, 0x6d, 0x70, 0x34, 0x39, 0x20
        /*0028*/ 	.byte	0x3c, 0x20, 0x31, 0x32, 0x38, 0x32, 0x35, 0x36, 0x00
	.type		assertFile_0,@object
	.size		assertFile_0,(.L_1 - assertFile_0)
assertFile_0:
        /*0031*/ 	.byte	0x2f, 0x74, 0x6d, 0x70, 0x2f, 0x74, 0x6f, 0x72, 0x63, 0x68, 0x69, 0x6e, 0x64, 0x75, 0x63, 0x74
        /*0041*/ 	.byte	0x6f, 0x72, 0x5f, 0x72, 0x6f, 0x6f, 0x74, 0x2f, 0x72, 0x6e, 0x2f, 0x63, 0x72, 0x6e, 0x77, 0x68
        /*0051*/ 	.byte	0x66, 0x78, 0x62, 0x37, 0x7a, 0x66, 0x78, 0x66, 0x77, 0x77, 0x72, 0x69, 0x6e, 0x37, 0x68, 0x34
        /*0061*/ 	.byte	0x6b, 0x6b, 0x63, 0x35, 0x6a, 0x73, 0x66, 0x64, 0x6a, 0x33, 0x75, 0x36, 0x6d, 0x73, 0x37, 0x6f
        /*0071*/ 	.byte	0x6d, 0x76, 0x65, 0x6b, 0x62, 0x6e, 0x6d, 0x36, 0x6f, 0x68, 0x77, 0x74, 0x36, 0x63, 0x35, 0x2e
        /*0081*/ 	.byte	0x70, 0x79, 0x00
.L_1:


//--------------------- .nv.shared.triton_red_fused__to_copy_add_div_embedding_dense_backward_mul_pow_sum_13 --------------------------
	.section	.nv.shared.triton_red_fused__to_copy_add_div_embedding_dense_backward_mul_pow_sum_13,"aw",@nobits
	.sectionflags	@""
	.align	16
	.zero		1024


//--------------------- .nv.constant0.triton_red_fused__to_copy_add_div_embedding_dense_backward_mul_pow_sum_13 --------------------------
	.section	.nv.constant0.triton_red_fused__to_copy_add_div_embedding_dense_backward_mul_pow_sum_13,"a",@progbits
	.sectionflags	@""
	.align	4
.nv.constant0.triton_red_fused__to_copy_add_div_embedding_dense_backward_mul_pow_sum_13:
	.zero		616


//--------------------- SYMBOLS --------------------------

	.type		__assertfail,@function
